//
// Generated by NVIDIA NVVM Compiler
//
// Compiler Build ID: CL-36424714
// Cuda compilation tools, release 13.0, V13.0.88
// Based on NVVM 20.0.0
//

.version 9.0
.target sm_100
.address_size 64

	// .globl	_Z16simplePathKernelPKiPiiiS1_S1_S1_S1_

.visible .entry _Z16simplePathKernelPKiPiiiS1_S1_S1_S1_(
	.param .u64 .ptr .align 1 _Z16simplePathKernelPKiPiiiS1_S1_S1_S1__param_0,
	.param .u64 .ptr .align 1 _Z16simplePathKernelPKiPiiiS1_S1_S1_S1__param_1,
	.param .u32 _Z16simplePathKernelPKiPiiiS1_S1_S1_S1__param_2,
	.param .u32 _Z16simplePathKernelPKiPiiiS1_S1_S1_S1__param_3,
	.param .u64 .ptr .align 1 _Z16simplePathKernelPKiPiiiS1_S1_S1_S1__param_4,
	.param .u64 .ptr .align 1 _Z16simplePathKernelPKiPiiiS1_S1_S1_S1__param_5,
	.param .u64 .ptr .align 1 _Z16simplePathKernelPKiPiiiS1_S1_S1_S1__param_6,
	.param .u64 .ptr .align 1 _Z16simplePathKernelPKiPiiiS1_S1_S1_S1__param_7
)
{
	.reg .pred 	%p<41>;
	.reg .b32 	%r<51>;
	.reg .b64 	%rd<38>;

	ld.param.u64 	%rd7, [_Z16simplePathKernelPKiPiiiS1_S1_S1_S1__param_0];
	ld.param.u64 	%rd8, [_Z16simplePathKernelPKiPiiiS1_S1_S1_S1__param_1];
	ld.param.u32 	%r20, [_Z16simplePathKernelPKiPiiiS1_S1_S1_S1__param_2];
	ld.param.u32 	%r21, [_Z16simplePathKernelPKiPiiiS1_S1_S1_S1__param_3];
	ld.param.u64 	%rd3, [_Z16simplePathKernelPKiPiiiS1_S1_S1_S1__param_4];
	ld.param.u64 	%rd4, [_Z16simplePathKernelPKiPiiiS1_S1_S1_S1__param_5];
	ld.param.u64 	%rd5, [_Z16simplePathKernelPKiPiiiS1_S1_S1_S1__param_6];
	ld.param.u64 	%rd6, [_Z16simplePathKernelPKiPiiiS1_S1_S1_S1__param_7];
	cvta.to.global.u64 	%rd1, %rd8;
	cvta.to.global.u64 	%rd2, %rd7;
	mov.u32 	%r22, %ctaid.x;
	mov.u32 	%r23, %ntid.x;
	mov.u32 	%r24, %tid.x;
	mad.lo.s32 	%r1, %r22, %r23, %r24;
	setp.ge.s32 	%p1, %r1, %r21;
	@%p1 bra 	$L__BB0_23;
	cvta.to.global.u64 	%rd9, %rd3;
	cvta.to.global.u64 	%rd10, %rd4;
	cvta.to.global.u64 	%rd11, %rd5;
	cvta.to.global.u64 	%rd12, %rd6;
	mul.wide.s32 	%rd13, %r1, 4;
	add.s64 	%rd14, %rd9, %rd13;
	ld.global.u32 	%r2, [%rd14];
	add.s64 	%rd15, %rd10, %rd13;
	ld.global.u32 	%r48, [%rd15];
	add.s64 	%rd16, %rd11, %rd13;
	ld.global.u32 	%r4, [%rd16];
	add.s64 	%rd17, %rd12, %rd13;
	ld.global.u32 	%r5, [%rd17];
	setp.lt.s32 	%p2, %r2, 0;
	setp.ge.s32 	%p3, %r2, %r20;
	or.pred  	%p4, %p2, %p3;
	setp.lt.s32 	%p5, %r48, 0;
	setp.ge.s32 	%p6, %r48, %r20;
	or.pred  	%p7, %p5, %p6;
	or.pred  	%p9, %p4, %p7;
	setp.lt.s32 	%p10, %r4, 0;
	setp.ge.s32 	%p11, %r4, %r20;
	or.pred  	%p12, %p10, %p11;
	or.pred  	%p14, %p9, %p12;
	setp.lt.s32 	%p15, %r5, 0;
	setp.ge.s32 	%p16, %r5, %r20;
	or.pred  	%p17, %p15, %p16;
	or.pred  	%p19, %p14, %p17;
	not.pred 	%p20, %p19;
	@%p20 bra 	$L__BB0_3;
	add.s64 	%rd37, %rd1, %rd13;
	mov.b32 	%r45, 0;
	st.global.u32 	[%rd37], %r45;
	bra.uni 	$L__BB0_23;
$L__BB0_3:
	setp.ne.s32 	%p21, %r2, %r4;
	setp.ne.s32 	%p22, %r48, %r5;
	or.pred  	%p23, %p21, %p22;
	@%p23 bra 	$L__BB0_5;
	add.s64 	%rd35, %rd1, %rd13;
	mov.b32 	%r44, 1;
	st.global.u32 	[%rd35], %r44;
	bra.uni 	$L__BB0_23;
$L__BB0_5:
	mul.lo.s32 	%r6, %r2, %r20;
	add.s32 	%r25, %r6, %r48;
	mul.wide.s32 	%rd18, %r25, 4;
	add.s64 	%rd19, %rd2, %rd18;
	ld.global.u32 	%r26, [%rd19];
	setp.gt.s32 	%p24, %r26, 999999999;
	@%p24 bra 	$L__BB0_7;
	mul.lo.s32 	%r7, %r4, %r20;
	add.s32 	%r27, %r7, %r5;
	mul.wide.s32 	%rd20, %r27, 4;
	add.s64 	%rd21, %rd2, %rd20;
	ld.global.u32 	%r28, [%rd21];
	setp.lt.s32 	%p25, %r28, 1000000000;
	@%p25 bra 	$L__BB0_10;
$L__BB0_7:
	add.s64 	%rd33, %rd1, %rd13;
	mov.b32 	%r43, 0;
	st.global.u32 	[%rd33], %r43;
	bra.uni 	$L__BB0_23;
$L__BB0_8:
	setp.eq.s32 	%p29, %r46, %r4;
	@%p29 bra 	$L__BB0_11;
$L__BB0_9:
	mad.lo.s32 	%r29, %r46, %r20, %r48;
	mul.wide.s32 	%rd22, %r29, 4;
	add.s64 	%rd23, %rd2, %rd22;
	ld.global.u32 	%r30, [%rd23];
	setp.gt.s32 	%p28, %r30, 999999999;
	add.s32 	%r46, %r46, %r8;
	@%p28 bra 	$L__BB0_15;
	bra.uni 	$L__BB0_8;
$L__BB0_10:
	setp.eq.s32 	%p26, %r2, %r4;
	setp.gt.u32 	%p27, %r4, %r2;
	selp.b32 	%r8, 1, -1, %p27;
	mov.u32 	%r46, %r2;
	@%p26 bra 	$L__BB0_11;
	bra.uni 	$L__BB0_9;
$L__BB0_11:
	setp.eq.s32 	%p30, %r48, %r5;
	mov.b32 	%r50, 1;
	@%p30 bra 	$L__BB0_22;
	setp.gt.s32 	%p31, %r5, %r48;
	selp.b32 	%r11, 1, -1, %p31;
	mov.u32 	%r47, %r48;
	bra.uni 	$L__BB0_14;
$L__BB0_13:
	setp.eq.s32 	%p33, %r47, %r5;
	@%p33 bra 	$L__BB0_22;
$L__BB0_14:
	add.s32 	%r32, %r47, %r7;
	mul.wide.s32 	%rd24, %r32, 4;
	add.s64 	%rd25, %rd2, %rd24;
	ld.global.u32 	%r33, [%rd25];
	setp.lt.s32 	%p32, %r33, 1000000000;
	add.s32 	%r47, %r47, %r11;
	@%p32 bra 	$L__BB0_13;
$L__BB0_15:
	setp.eq.s32 	%p34, %r48, %r5;
	@%p34 bra 	$L__BB0_19;
	setp.gt.s32 	%p35, %r5, %r48;
	selp.b32 	%r14, 1, -1, %p35;
$L__BB0_17:
	add.s32 	%r36, %r48, %r6;
	mul.wide.s32 	%rd26, %r36, 4;
	add.s64 	%rd27, %rd2, %rd26;
	ld.global.u32 	%r37, [%rd27];
	setp.gt.s32 	%p36, %r37, 999999999;
	add.s32 	%r48, %r48, %r14;
	mov.b32 	%r50, 0;
	@%p36 bra 	$L__BB0_22;
	setp.ne.s32 	%p37, %r48, %r5;
	@%p37 bra 	$L__BB0_17;
$L__BB0_19:
	setp.eq.s32 	%p38, %r2, %r4;
	mov.b32 	%r38, 1;
	mov.u32 	%r50, %r38;
	@%p38 bra 	$L__BB0_22;
	bra.uni 	$L__BB0_21;
$L__BB0_20:
	setp.eq.s32 	%p40, %r2, %r4;
	mov.u32 	%r50, %r38;
	@%p40 bra 	$L__BB0_22;
$L__BB0_21:
	mad.lo.s32 	%r40, %r2, %r20, %r5;
	mul.wide.s32 	%rd28, %r40, 4;
	add.s64 	%rd29, %rd2, %rd28;
	ld.global.u32 	%r41, [%rd29];
	setp.lt.s32 	%p39, %r41, 1000000000;
	add.s32 	%r2, %r2, %r8;
	mov.b32 	%r50, 0;
	@%p39 bra 	$L__BB0_20;
$L__BB0_22:
	add.s64 	%rd31, %rd1, %rd13;
	st.global.u32 	[%rd31], %r50;
$L__BB0_23:
	ret;

}


// ===== COMPILED SASS (sm_100) =====

	.target	sm_100

	.elftype	@"ET_EXEC"


//--------------------- .note.nv.tkinfo           --------------------------
	.section	.note.nv.tkinfo,"",@"SHT_NOTE"
	.sectionflags	@"SHF_NOTE_NV_TKINFO"
	.tkinfo
        /*0018*/ 	.word	0x00000002
        /*0030*/ 	.string	""
        /*0030*/ 	.string	"ptxas"
        /*0030*/ 	.string	"Cuda compilation tools, release 13.0, V13.0.88"
        /*0030*/ 	.string	"Build cuda_13.0.r13.0/compiler.36424714_0"
        /*0030*/ 	.string	"-arch sm_100 -m 64 "



//--------------------- .note.nv.cuinfo           --------------------------
	.section	.note.nv.cuinfo,"",@"SHT_NOTE"
	.sectionflags	@"SHF_NOTE_NV_CUINFO"
        /*0018*/ 	.short	0x0002
        /*001a*/ 	.short	0x0064
        /*001c*/ 	.short	0x0082
	.zero		2


//--------------------- .nv.info                  --------------------------
	.section	.nv.info,"",@"SHT_CUDA_INFO"
	.align	4


	//----- nvinfo : EIATTR_REGCOUNT
	.align		4
        /*0000*/ 	.byte	0x04, 0x2f
        /*0002*/ 	.short	(.L_1 - .L_0)
	.align		4
.L_0:
        /*0004*/ 	.word	index@(_Z16simplePathKernelPKiPiiiS1_S1_S1_S1_)
        /*0008*/ 	.word	0x00000010


	//----- nvinfo : EIATTR_FRAME_SIZE
	.align		4
.L_1:
        /*000c*/ 	.byte	0x04, 0x11
        /*000e*/ 	.short	(.L_3 - .L_2)
	.align		4
.L_2:
        /*0010*/ 	.word	index@(_Z16simplePathKernelPKiPiiiS1_S1_S1_S1_)
        /*0014*/ 	.word	0x00000000


	//----- nvinfo : EIATTR_MIN_STACK_SIZE
	.align		4
.L_3:
        /*0018*/ 	.byte	0x04, 0x12
        /*001a*/ 	.short	(.L_5 - .L_4)
	.align		4
.L_4:
        /*001c*/ 	.word	index@(_Z16simplePathKernelPKiPiiiS1_S1_S1_S1_)
        /*0020*/ 	.word	0x00000000
.L_5:


//--------------------- .nv.compat                --------------------------
	.section	.nv.compat,"",@"SHT_CUDA_COMPAT_INFO"
	.align	4
        /*0000*/ 	.byte	0x02, 0x09, 0x00, 0x00, 0x02, 0x02, 0x01, 0x00, 0x02, 0x05, 0x05, 0x00, 0x03, 0x07, 0x01, 0x01
        /*0010*/ 	.byte	0x02, 0x03, 0x00, 0x00, 0x02, 0x06, 0x01, 0x00, 0x04, 0x0b, 0x08, 0x00, 0x09, 0x00, 0x00, 0x00
        /*0020*/ 	.byte	0x00, 0x00, 0x00, 0x00


//--------------------- .nv.info._Z16simplePathKernelPKiPiiiS1_S1_S1_S1_ --------------------------
	.section	.nv.info._Z16simplePathKernelPKiPiiiS1_S1_S1_S1_,"",@"SHT_CUDA_INFO"
	.sectionflags	@""
	.align	4


	//----- nvinfo : EIATTR_CUDA_API_VERSION
	.align		4
        /*0000*/ 	.byte	0x04, 0x37
        /*0002*/ 	.short	(.L_7 - .L_6)
.L_6:
        /*0004*/ 	.word	0x00000082


	//----- nvinfo : EIATTR_KPARAM_INFO
	.align		4
.L_7:
        /*0008*/ 	.byte	0x04, 0x17
        /*000a*/ 	.short	(.L_9 - .L_8)
.L_8:
        /*000c*/ 	.word	0x00000000
        /*0010*/ 	.short	0x0007
        /*0012*/ 	.short	0x0030
        /*0014*/ 	.byte	0x00, 0xf5, 0x21, 0x00


	//----- nvinfo : EIATTR_KPARAM_INFO
	.align		4
.L_9:
        /*0018*/ 	.byte	0x04, 0x17
        /*001a*/ 	.short	(.L_11 - .L_10)
.L_10:
        /*001c*/ 	.word	0x00000000
        /*0020*/ 	.short	0x0006
        /*0022*/ 	.short	0x0028
        /*0024*/ 	.byte	0x00, 0xf5, 0x21, 0x00


	//----- nvinfo : EIATTR_KPARAM_INFO
	.align		4
.L_11:
        /*0028*/ 	.byte	0x04, 0x17
        /*002a*/ 	.short	(.L_13 - .L_12)
.L_12:
        /*002c*/ 	.word	0x00000000
        /*0030*/ 	.short	0x0005
        /*0032*/ 	.short	0x0020
        /*0034*/ 	.byte	0x00, 0xf5, 0x21, 0x00


	//----- nvinfo : EIATTR_KPARAM_INFO
	.align		4
.L_13:
        /*0038*/ 	.byte	0x04, 0x17
        /*003a*/ 	.short	(.L_15 - .L_14)
.L_14:
        /*003c*/ 	.word	0x00000000
        /*0040*/ 	.short	0x0004
        /*0042*/ 	.short	0x0018
        /*0044*/ 	.byte	0x00, 0xf5, 0x21, 0x00


	//----- nvinfo : EIATTR_KPARAM_INFO
	.align		4
.L_15:
        /*0048*/ 	.byte	0x04, 0x17
        /*004a*/ 	.short	(.L_17 - .L_16)
.L_16:
        /*004c*/ 	.word	0x00000000
        /*0050*/ 	.short	0x0003
        /*0052*/ 	.short	0x0014
        /*0054*/ 	.byte	0x00, 0xf0, 0x11, 0x00


	//----- nvinfo : EIATTR_KPARAM_INFO
	.align		4
.L_17:
        /*0058*/ 	.byte	0x04, 0x17
        /*005a*/ 	.short	(.L_19 - .L_18)
.L_18:
        /*005c*/ 	.word	0x00000000
        /*0060*/ 	.short	0x0002
        /*0062*/ 	.short	0x0010
        /*0064*/ 	.byte	0x00, 0xf0, 0x11, 0x00


	//----- nvinfo : EIATTR_KPARAM_INFO
	.align		4
.L_19:
        /*0068*/ 	.byte	0x04, 0x17
        /*006a*/ 	.short	(.L_21 - .L_20)
.L_20:
        /*006c*/ 	.word	0x00000000
        /*0070*/ 	.short	0x0001
        /*0072*/ 	.short	0x0008
        /*0074*/ 	.byte	0x00, 0xf5, 0x21, 0x00


	//----- nvinfo : EIATTR_KPARAM_INFO
	.align		4
.L_21:
        /*0078*/ 	.byte	0x04, 0x17
        /*007a*/ 	.short	(.L_23 - .L_22)
.L_22:
        /*007c*/ 	.word	0x00000000
        /*0080*/ 	.short	0x0000
        /*0082*/ 	.short	0x0000
        /*0084*/ 	.byte	0x00, 0xf5, 0x21, 0x00


	//----- nvinfo : EIATTR_SPARSE_MMA_MASK
	.align		4
.L_23:
        /*0088*/ 	.byte	0x03, 0x50
        /*008a*/ 	.short	0x0000


	//----- nvinfo : EIATTR_MAXREG_COUNT
	.align		4
        /*008c*/ 	.byte	0x03, 0x1b
        /*008e*/ 	.short	0x00ff


	//----- nvinfo : EIATTR_MERCURY_ISA_VERSION
	.align		4
        /*0090*/ 	.byte	0x03, 0x5f
        /*0092*/ 	.short	0x0101


	//----- nvinfo : EIATTR_VRC_CTA_INIT_COUNT
	.align		4
        /*0094*/ 	.byte	0x02, 0x4a
	.zero		1
	.zero		1


	//----- nvinfo : EIATTR_EXIT_INSTR_OFFSETS
	.align		4
        /*0098*/ 	.byte	0x04, 0x1c
        /*009a*/ 	.short	(.L_25 - .L_24)


	//   ....[0]....
.L_24:
        /*009c*/ 	.word	0x00000070


	//   ....[1]....
        /*00a0*/ 	.word	0x00000240


	//   ....[2]....
        /*00a4*/ 	.word	0x000002d0


	//   ....[3]....
        /*00a8*/ 	.word	0x00000860


	//   ....[4]....
        /*00ac*/ 	.word	0x000008b0


	//----- nvinfo : EIATTR_CRS_STACK_SIZE
	.align		4
.L_25:
        /*00b0*/ 	.byte	0x04, 0x1e
        /*00b2*/ 	.short	(.L_27 - .L_26)
.L_26:
        /*00b4*/ 	.word	0x00000000


	//----- nvinfo : EIATTR_CBANK_PARAM_SIZE
	.align		4
.L_27:
        /*00b8*/ 	.byte	0x03, 0x19
        /*00ba*/ 	.short	0x0038


	//----- nvinfo : EIATTR_PARAM_CBANK
	.align		4
        /*00bc*/ 	.byte	0x04, 0x0a
        /*00be*/ 	.short	(.L_29 - .L_28)
	.align		4
.L_28:
        /*00c0*/ 	.word	index@(.nv.constant0._Z16simplePathKernelPKiPiiiS1_S1_S1_S1_)
        /*00c4*/ 	.short	0x0380
        /*00c6*/ 	.short	0x0038


	//----- nvinfo : EIATTR_SW_WAR
	.align		4
.L_29:
        /*00c8*/ 	.byte	0x04, 0x36
        /*00ca*/ 	.short	(.L_31 - .L_30)
.L_30:
        /*00cc*/ 	.word	0x00000008
.L_31:


//--------------------- .nv.callgraph             --------------------------
	.section	.nv.callgraph,"",@"SHT_CUDA_CALLGRAPH"
	.align	4
	.sectionentsize	8
	.align		4
        /*0000*/ 	.word	0x00000000
	.align		4
        /*0004*/ 	.word	0xffffffff
	.align		4
        /*0008*/ 	.word	0x00000000
	.align		4
        /*000c*/ 	.word	0xfffffffe
	.align		4
        /*0010*/ 	.word	0x00000000
	.align		4
        /*0014*/ 	.word	0xfffffffd
	.align		4
        /*0018*/ 	.word	0x00000000
	.align		4
        /*001c*/ 	.word	0xfffffffc


//--------------------- .text._Z16simplePathKernelPKiPiiiS1_S1_S1_S1_ --------------------------
	.section	.text._Z16simplePathKernelPKiPiiiS1_S1_S1_S1_,"ax",@progbits
	.align	128
        .global         _Z16simplePathKernelPKiPiiiS1_S1_S1_S1_
        .type           _Z16simplePathKernelPKiPiiiS1_S1_S1_S1_,@function
        .size           _Z16simplePathKernelPKiPiiiS1_S1_S1_S1_,(.L_x_12 - _Z16simplePathKernelPKiPiiiS1_S1_S1_S1_)
        .other          _Z16simplePathKernelPKiPiiiS1_S1_S1_S1_,@"STO_CUDA_ENTRY STV_DEFAULT"
_Z16simplePathKernelPKiPiiiS1_S1_S1_S1_:
.text._Z16simplePathKernelPKiPiiiS1_S1_S1_S1_:
[----:B------:R-:W-:Y:S01]  /*0000*/  LDC R1, c[0x0][0x37c] ;  /* 0x0000df00ff017b82 */ /* 0x000fe20000000800 */
[----:B------:R-:W0:Y:S07]  /*0010*/  S2R R3, SR_TID.X ;  /* 0x0000000000037919 */ /* 0x000e2e0000002100 */
[----:B------:R-:W0:Y:S01]  /*0020*/  S2UR UR4, SR_CTAID.X ;  /* 0x00000000000479c3 */ /* 0x000e220000002500 */
[----:B------:R-:W1:Y:S07]  /*0030*/  LDCU UR5, c[0x0][0x394] ;  /* 0x00007280ff0577ac */ /* 0x000e6e0008000800 */
[----:B------:R-:W0:Y:S02]  /*0040*/  LDC R0, c[0x0][0x360] ;  /* 0x0000d800ff007b82 */ /* 0x000e240000000800 */
[----:B0-----:R-:W-:-:S05]  /*0050*/  IMAD R0, R0, UR4, R3 ;  /* 0x0000000400007c24 */ /* 0x001fca000f8e0203 */
[----:B-1----:R-:W-:-:S13]  /*0060*/  ISETP.GE.AND P0, PT, R0, UR5, PT ;  /* 0x0000000500007c0c */ /* 0x002fda000bf06270 */
[----:B------:R-:W-:Y:S05]  /*0070*/  @P0 EXIT ;  /* 0x000000000000094d */ /* 0x000fea0003800000 */
[----:B------:R-:W0:Y:S01]  /*0080*/  LDC.64 R8, c[0x0][0x3a0] ;  /* 0x0000e800ff087b82 */ /* 0x000e220000000a00 */
[----:B------:R-:W1:Y:S01]  /*0090*/  LDCU.64 UR4, c[0x0][0x358] ;  /* 0x00006b00ff0477ac */ /* 0x000e620008000a00 */
[----:B------:R-:W2:Y:S06]  /*00a0*/  LDCU UR6, c[0x0][0x390] ;  /* 0x00007200ff0677ac */ /* 0x000eac0008000800 */
[----:B------:R-:W3:Y:S08]  /*00b0*/  LDC.64 R4, c[0x0][0x398] ;  /* 0x0000e600ff047b82 */ /* 0x000ef00000000a00 */
[----:B------:R-:W4:Y:S08]  /*00c0*/  LDC.64 R10, c[0x0][0x3a8] ;  /* 0x0000ea00ff0a7b82 */ /* 0x000f300000000a00 */
[----:B------:R-:W5:Y:S01]  /*00d0*/  LDC.64 R12, c[0x0][0x3b0] ;  /* 0x0000ec00ff0c7b82 */ /* 0x000f620000000a00 */
[----:B0-----:R-:W-:-:S06]  /*00e0*/  IMAD.WIDE R8, R0, 0x4, R8 ;  /* 0x0000000400087825 */ /* 0x001fcc00078e0208 */
[----:B-1----:R-:W2:Y:S01]  /*00f0*/  LDG.E R8, desc[UR4][R8.64] ;  /* 0x0000000408087981 */ /* 0x002ea2000c1e1900 */
[----:B---3--:R-:W-:-:S05]  /*0100*/  IMAD.WIDE R4, R0, 0x4, R4 ;  /* 0x0000000400047825 */ /* 0x008fca00078e0204 */
[----:B------:R-:W3:Y:S01]  /*0110*/  LDG.E R6, desc[UR4][R4.64] ;  /* 0x0000000404067981 */ /* 0x000ee2000c1e1900 */
[----:B----4-:R-:W-:-:S05]  /*0120*/  IMAD.WIDE R10, R0, 0x4, R10 ;  /* 0x00000004000a7825 */ /* 0x010fca00078e020a */
[----:B------:R-:W4:Y:S01]  /*0130*/  LDG.E R2, desc[UR4][R10.64] ;  /* 0x000000040a027981 */ /* 0x000f22000c1e1900 */
[----:B-----5:R-:W-:-:S05]  /*0140*/  IMAD.WIDE R12, R0, 0x4, R12 ;  /* 0x00000004000c7825 */ /* 0x020fca00078e020c */
[----:B------:R-:W5:Y:S01]  /*0150*/  LDG.E R3, desc[UR4][R12.64] ;  /* 0x000000040c037981 */ /* 0x000f62000c1e1900 */
[----:B--2---:R-:W-:-:S05]  /*0160*/  IMAD.U32 R7, RZ, RZ, UR6 ;  /* 0x00000006ff077e24 */ /* 0x004fca000f8e00ff */
[-C--:B------:R-:W-:Y:S02]  /*0170*/  ISETP.GE.AND P0, PT, R8, R7.reuse, PT ;  /* 0x000000070800720c */ /* 0x080fe40003f06270 */
[-C--:B---3--:R-:W-:Y:S02]  /*0180*/  ISETP.GE.AND P1, PT, R6, R7.reuse, PT ;  /* 0x000000070600720c */ /* 0x088fe40003f26270 */
[----:B------:R-:W-:Y:S02]  /*0190*/  ISETP.LT.OR P0, PT, R8, RZ, P0 ;  /* 0x000000ff0800720c */ /* 0x000fe40000701670 */
[----:B------:R-:W-:Y:S02]  /*01a0*/  ISETP.LT.OR P1, PT, R6, RZ, P1 ;  /* 0x000000ff0600720c */ /* 0x000fe40000f21670 */
[----:B----4-:R-:W-:-:S04]  /*01b0*/  ISETP.GE.AND P3, PT, R2, R7, PT ;  /* 0x000000070200720c */ /* 0x010fc80003f66270 */
[----:B------:R-:W-:Y:S02]  /*01c0*/  ISETP.LT.OR P3, PT, R2, RZ, P3 ;  /* 0x000000ff0200720c */ /* 0x000fe40001f61670 */
[C---:B-----5:R-:W-:Y:S02]  /*01d0*/  ISETP.GE.AND P2, PT, R3.reuse, R7, PT ;  /* 0x000000070300720c */ /* 0x060fe40003f46270 */
[----:B------:R-:W-:Y:S02]  /*01e0*/  PLOP3.LUT P0, PT, P3, P1, P0, 0xfe, 0x0 ;  /* 0x000000000000781c */ /* 0x000fe40001f03f06 */
[----:B------:R-:W-:-:S04]  /*01f0*/  ISETP.LT.OR P2, PT, R3, RZ, P2 ;  /* 0x000000ff0300720c */ /* 0x000fc80001741670 */
[----:B------:R-:W-:-:S13]  /*0200*/  PLOP3.LUT P0, PT, P0, P2, PT, 0xf8, 0x8f ;  /* 0x00000000008f781c */ /* 0x000fda0000705f70 */
[----:B------:R-:W0:Y:S02]  /*0210*/  @P0 LDC.64 R4, c[0x0][0x388] ;  /* 0x0000e200ff040b82 */ /* 0x000e240000000a00 */
[----:B0-----:R-:W-:-:S05]  /*0220*/  @P0 IMAD.WIDE R4, R0, 0x4, R4 ;  /* 0x0000000400040825 */ /* 0x001fca00078e0204 */
[----:B------:R0:W-:Y:S01]  /*0230*/  @P0 STG.E desc[UR4][R4.64], RZ ;  /* 0x000000ff04000986 */ /* 0x0001e2000c101904 */
[----:B------:R-:W-:Y:S05]  /*0240*/  @P0 EXIT ;  /* 0x000000000000094d */ /* 0x000fea0003800000 */
[----:B0-----:R-:W-:Y:S02]  /*0250*/  IMAD.MOV.U32 R4, RZ, RZ, R8 ;  /* 0x000000ffff047224 */ /* 0x001fe400078e0008 */
[----:B------:R-:W-:-:S03]  /*0260*/  IMAD.MOV.U32 R5, RZ, RZ, R6 ;  /* 0x000000ffff057224 */ /* 0x000fc600078e0006 */
[----:B------:R-:W-:-:S04]  /*0270*/  ISETP.NE.AND P0, PT, R4, R3, PT ;  /* 0x000000030400720c */ /* 0x000fc80003f05270 */
[----:B------:R-:W-:-:S13]  /*0280*/  ISETP.NE.OR P0, PT, R5, R2, P0 ;  /* 0x000000020500720c */ /* 0x000fda0000705670 */
[----:B------:R-:W0:Y:S01]  /*0290*/  @!P0 LDC.64 R8, c[0x0][0x388] ;  /* 0x0000e200ff088b82 */ /* 0x000e220000000a00 */
[----:B------:R-:W-:Y:S01]  /*02a0*/  @!P0 MOV R11, 0x1 ;  /* 0x00000001000b8802 */ /* 0x000fe20000000f00 */
[----:B0-----:R-:W-:-:S05]  /*02b0*/  @!P0 IMAD.WIDE R8, R0, 0x4, R8 ;  /* 0x0000000400088825 */ /* 0x001fca00078e0208 */
[----:B------:R0:W-:Y:S01]  /*02c0*/  @!P0 STG.E desc[UR4][R8.64], R11 ;  /* 0x0000000b08008986 */ /* 0x0001e2000c101904 */
[----:B------:R-:W-:Y:S05]  /*02d0*/  @!P0 EXIT ;  /* 0x000000000000894d */ /* 0x000fea0003800000 */
[----:B------:R-:W1:Y:S01]  /*02e0*/  LDCU.64 UR6, c[0x0][0x380] ;  /* 0x00007000ff0677ac */ /* 0x000e620008000a00 */
[----:B0-----:R-:W-:Y:S01]  /*02f0*/  IMAD R11, R5, R7, R4 ;  /* 0x00000007050b7224 */ /* 0x001fe200078e0204 */
[----:B------:R-:W0:Y:S01]  /*0300*/  LDCU UR8, c[0x0][0x390] ;  /* 0x00007200ff0877ac */ /* 0x000e220008000800 */
[----:B-1----:R-:W-:Y:S02]  /*0310*/  IMAD.U32 R8, RZ, RZ, UR6 ;  /* 0x00000006ff087e24 */ /* 0x002fe4000f8e00ff */
[----:B------:R-:W-:Y:S01]  /*0320*/  IMAD.U32 R9, RZ, RZ, UR7 ;  /* 0x00000007ff097e24 */ /* 0x000fe2000f8e00ff */
[----:B------:R-:W1:Y:S01]  /*0330*/  LDCU UR7, c[0x0][0x390] ;  /* 0x00007200ff0777ac */ /* 0x000e620008000800 */
[----:B------:R-:W-:-:S06]  /*0340*/  IMAD.WIDE R10, R11, 0x4, R8 ;  /* 0x000000040b0a7825 */ /* 0x000fcc00078e0208 */
[----:B------:R-:W2:Y:S01]  /*0350*/  LDG.E R10, desc[UR4][R10.64] ;  /* 0x000000040a0a7981 */ /* 0x000ea2000c1e1900 */
[----:B------:R-:W-:Y:S01]  /*0360*/  BSSY.RECONVERGENT B0, `(.L_x_0) ;  /* 0x0000051000007945 */ /* 0x000fe20003800200 */
[----:B--2---:R-:W-:-:S13]  /*0370*/  ISETP.GT.AND P0, PT, R10, 0x3b9ac9ff, PT ;  /* 0x3b9ac9ff0a00780c */ /* 0x004fda0003f04270 */
[----:B01----:R-:W-:Y:S05]  /*0380*/  @P0 BRA `(.L_x_1) ;  /* 0x0000000400380947 */ /* 0x003fea0003800000 */
[----:B------:R-:W-:-:S04]  /*0390*/  IMAD R11, R2, R7, R3 ;  /* 0x00000007020b7224 */ /* 0x000fc800078e0203 */
[----:B------:R-:W-:-:S06]  /*03a0*/  IMAD.WIDE R10, R11, 0x4, R8 ;  /* 0x000000040b0a7825 */ /* 0x000fcc00078e0208 */
[----:B------:R-:W2:Y:S02]  /*03b0*/  LDG.E R10, desc[UR4][R10.64] ;  /* 0x000000040a0a7981 */ /* 0x000ea4000c1e1900 */
[----:B--2---:R-:W-:-:S13]  /*03c0*/  ISETP.GE.AND P0, PT, R10, 0x3b9aca00, PT ;  /* 0x3b9aca000a00780c */ /* 0x004fda0003f06270 */
[----:B------:R-:W-:Y:S05]  /*03d0*/  @P0 BRA `(.L_x_1) ;  /* 0x0000000400240947 */ /* 0x000fea0003800000 */
[----:B------:R-:W-:Y:S01]  /*03e0*/  ISETP.NE.AND P1, PT, R5, R2, PT ;  /* 0x000000020500720c */ /* 0x000fe20003f25270 */
[----:B------:R-:W-:Y:S01]  /*03f0*/  HFMA2 R6, -RZ, RZ, 0, 5.9604644775390625e-08 ;  /* 0x00000001ff067431 */ /* 0x000fe200000001ff */
[----:B------:R-:W-:Y:S01]  /*0400*/  ISETP.GT.U32.AND P0, PT, R2, R5, PT ;  /* 0x000000050200720c */ /* 0x000fe20003f04070 */
[----:B------:R-:W-:Y:S03]  /*0410*/  BSSY.RECONVERGENT B1, `(.L_x_2) ;  /* 0x0000041000017945 */ /* 0x000fe60003800200 */
[----:B------:R-:W-:-:S07]  /*0420*/  SEL R6, R6, 0xffffffff, P0 ;  /* 0xffffffff06067807 */ /* 0x000fce0000000000 */
[----:B------:R-:W-:Y:S05]  /*0430*/  @!P1 BRA `(.L_x_3) ;  /* 0x00000000002c9947 */ /* 0x000fea0003800000 */
[----:B------:R-:W0:Y:S01]  /*0440*/  LDC R7, c[0x0][0x390] ;  /* 0x0000e400ff077b82 */ /* 0x000e220000000800 */
[----:B------:R-:W-:-:S07]  /*0450*/  IMAD.MOV.U32 R13, RZ, RZ, R5 ;  /* 0x000000ffff0d7224 */ /* 0x000fce00078e0005 */
[----:B------:R-:W1:Y:S02]  /*0460*/  LDC.64 R8, c[0x0][0x380] ;  /* 0x0000e000ff087b82 */ /* 0x000e640000000a00 */
.L_x_5:
[----:B0-----:R-:W-:-:S04]  /*0470*/  IMAD R11, R13, R7, R4 ;  /* 0x000000070d0b7224 */ /* 0x001fc800078e0204 */
[----:B-1----:R-:W-:-:S06]  /*0480*/  IMAD.WIDE R10, R11, 0x4, R8 ;  /* 0x000000040b0a7825 */ /* 0x002fcc00078e0208 */
[----:B------:R-:W2:Y:S02]  /*0490*/  LDG.E R10, desc[UR4][R10.64] ;  /* 0x000000040a0a7981 */ /* 0x000ea4000c1e1900 */
[----:B--2---:R-:W-:-:S13]  /*04a0*/  ISETP.GT.AND P0, PT, R10, 0x3b9ac9ff, PT ;  /* 0x3b9ac9ff0a00780c */ /* 0x004fda0003f04270 */
[----:B------:R-:W-:Y:S05]  /*04b0*/  @P0 BRA `(.L_x_4) ;  /* 0x0000000000640947 */ /* 0x000fea0003800000 */
[----:B------:R-:W-:-:S05]  /*04c0*/  IMAD.IADD R13, R6, 0x1, R13 ;  /* 0x00000001060d7824 */ /* 0x000fca00078e020d */
[----:B------:R-:W-:-:S13]  /*04d0*/  ISETP.NE.AND P0, PT, R13, R2, PT ;  /* 0x000000020d00720c */ /* 0x000fda0003f05270 */
[----:B------:R-:W-:Y:S05]  /*04e0*/  @P0 BRA `(.L_x_5) ;  /* 0xfffffffc00e00947 */ /* 0x000fea000383ffff */
.L_x_3:
[----:B------:R-:W-:Y:S02]  /*04f0*/  ISETP.NE.AND P0, PT, R4, R3, PT ;  /* 0x000000030400720c */ /* 0x000fe40003f05270 */
[----:B------:R-:W-:-:S11]  /*0500*/  MOV R10, 0x1 ;  /* 0x00000001000a7802 */ /* 0x000fd60000000f00 */
[----:B------:R-:W-:Y:S05]  /*0510*/  @!P0 BRA `(.L_x_6) ;  /* 0x0000000000c08947 */ /* 0x000fea0003800000 */
[----:B------:R-:W-:-:S04]  /*0520*/  IMAD R7, R2, R7, R4 ;  /* 0x0000000702077224 */ /* 0x000fc800078e0204 */
[----:B------:R-:W-:-:S06]  /*0530*/  IMAD.WIDE R8, R7, 0x4, R8 ;  /* 0x0000000407087825 */ /* 0x000fcc00078e0208 */
[----:B------:R-:W2:Y:S01]  /*0540*/  LDG.E R8, desc[UR4][R8.64] ;  /* 0x0000000408087981 */ /* 0x000ea2000c1e1900 */
[----:B------:R-:W-:Y:S01]  /*0550*/  IMAD.MOV.U32 R11, RZ, RZ, 0x1 ;  /* 0x00000001ff0b7424 */ /* 0x000fe200078e00ff */
[----:B------:R-:W-:-:S04]  /*0560*/  ISETP.GT.AND P0, PT, R3, R4, PT ;  /* 0x000000040300720c */ /* 0x000fc80003f04270 */
[----:B------:R-:W-:Y:S02]  /*0570*/  SEL R11, R11, 0xffffffff, P0 ;  /* 0xffffffff0b0b7807 */ /* 0x000fe40000000000 */
[----:B--2---:R-:W-:-:S13]  /*0580*/  ISETP.GE.AND P1, PT, R8, 0x3b9aca00, PT ;  /* 0x3b9aca000800780c */ /* 0x004fda0003f26270 */
[----:B------:R-:W-:Y:S05]  /*0590*/  @P1 BRA `(.L_x_4) ;  /* 0x00000000002c1947 */ /* 0x000fea0003800000 */
[----:B------:R-:W0:Y:S01]  /*05a0*/  LDC.64 R12, c[0x0][0x380] ;  /* 0x0000e000ff0c7b82 */ /* 0x000e220000000a00 */
[----:B------:R-:W-:-:S07]  /*05b0*/  IMAD.IADD R7, R4, 0x1, R11 ;  /* 0x0000000104077824 */ /* 0x000fce00078e020b */
.L_x_7:
[----:B------:R-:W-:-:S13]  /*05c0*/  ISETP.NE.AND P0, PT, R7, R3, PT ;  /* 0x000000030700720c */ /* 0x000fda0003f05270 */
[----:B------:R-:W-:Y:S05]  /*05d0*/  @!P0 BRA `(.L_x_6) ;  /* 0x0000000000908947 */ /* 0x000fea0003800000 */
[----:B------:R-:W1:Y:S02]  /*05e0*/  LDCU UR6, c[0x0][0x390] ;  /* 0x00007200ff0677ac */ /* 0x000e640008000800 */
[----:B-1----:R-:W-:-:S04]  /*05f0*/  IMAD R9, R2, UR6, R7 ;  /* 0x0000000602097c24 */ /* 0x002fc8000f8e0207 */
[----:B0-----:R-:W-:-:S06]  /*0600*/  IMAD.WIDE R8, R9, 0x4, R12 ;  /* 0x0000000409087825 */ /* 0x001fcc00078e020c */
[----:B------:R-:W2:Y:S01]  /*0610*/  LDG.E R8, desc[UR4][R8.64] ;  /* 0x0000000408087981 */ /* 0x000ea2000c1e1900 */
[----:B------:R-:W-:Y:S02]  /*0620*/  IADD3 R7, PT, PT, R11, R7, RZ ;  /* 0x000000070b077210 */ /* 0x000fe40007ffe0ff */
[----:B--2---:R-:W-:-:S13]  /*0630*/  ISETP.GE.AND P0, PT, R8, 0x3b9aca00, PT ;  /* 0x3b9aca000800780c */ /* 0x004fda0003f06270 */
[----:B------:R-:W-:Y:S05]  /*0640*/  @!P0 BRA `(.L_x_7) ;  /* 0xfffffffc00dc8947 */ /* 0x000fea000383ffff */
.L_x_4:
[----:B------:R-:W-:-:S13]  /*0650*/  ISETP.NE.AND P0, PT, R4, R3, PT ;  /* 0x000000030400720c */ /* 0x000fda0003f05270 */
[----:B------:R-:W-:Y:S05]  /*0660*/  @!P0 BRA `(.L_x_8) ;  /* 0x0000000000348947 */ /* 0x000fea0003800000 */
[----:B------:R-:W0:Y:S01]  /*0670*/  LDC.64 R12, c[0x0][0x380] ;  /* 0x0000e000ff0c7b82 */ /* 0x000e220000000a00 */
[----:B------:R-:W-:-:S13]  /*0680*/  ISETP.GT.AND P1, PT, R3, R4, PT ;  /* 0x000000040300720c */ /* 0x000fda0003f24270 */
.L_x_9:
[----:B------:R-:W-:-:S04]  /*0690*/  IMAD R9, R5, UR7, R4 ;  /* 0x0000000705097c24 */ /* 0x000fc8000f8e0204 */
[----:B0-----:R-:W-:-:S06]  /*06a0*/  IMAD.WIDE R8, R9, 0x4, R12 ;  /* 0x0000000409087825 */ /* 0x001fcc00078e020c */
[----:B------:R-:W2:Y:S01]  /*06b0*/  LDG.E R8, desc[UR4][R8.64] ;  /* 0x0000000408087981 */ /* 0x000ea2000c1e1900 */
[C---:B------:R-:W-:Y:S01]  /*06c0*/  VIADD R7, R4.reuse, 0x1 ;  /* 0x0000000104077836 */ /* 0x040fe20000000000 */
[----:B------:R-:W-:Y:S01]  /*06d0*/  @!P1 IADD3 R7, PT, PT, R4, -0x1, RZ ;  /* 0xffffffff04079810 */ /* 0x000fe20007ffe0ff */
[----:B------:R-:W-:Y:S01]  /*06e0*/  IMAD.MOV.U32 R10, RZ, RZ, RZ ;  /* 0x000000ffff0a7224 */ /* 0x000fe200078e00ff */
[----:B--2---:R-:W-:-:S13]  /*06f0*/  ISETP.GT.AND P0, PT, R8, 0x3b9ac9ff, PT ;  /* 0x3b9ac9ff0800780c */ /* 0x004fda0003f04270 */
[----:B------:R-:W-:Y:S05]  /*0700*/  @P0 BRA `(.L_x_6) ;  /* 0x0000000000440947 */ /* 0x000fea0003800000 */
[----:B------:R-:W-:-:S05]  /*0710*/  IMAD.MOV.U32 R4, RZ, RZ, R7 ;  /* 0x000000ffff047224 */ /* 0x000fca00078e0007 */
[----:B------:R-:W-:-:S13]  /*0720*/  ISETP.NE.AND P0, PT, R4, R3, PT ;  /* 0x000000030400720c */ /* 0x000fda0003f05270 */
[----:B------:R-:W-:Y:S05]  /*0730*/  @P0 BRA `(.L_x_9) ;  /* 0xfffffffc00d40947 */ /* 0x000fea000383ffff */
.L_x_8:
[----:B------:R-:W1:Y:S01]  /*0740*/  LDC.64 R12, c[0x0][0x380] ;  /* 0x0000e000ff0c7b82 */ /* 0x000e620000000a00 */
[----:B------:R-:W-:Y:S01]  /*0750*/  ISETP.NE.AND P0, PT, R5, R2, PT ;  /* 0x000000020500720c */ /* 0x000fe20003f05270 */
[----:B------:R-:W-:-:S12]  /*0760*/  IMAD.MOV.U32 R10, RZ, RZ, 0x1 ;  /* 0x00000001ff0a7424 */ /* 0x000fd800078e00ff */
[----:B------:R-:W-:Y:S05]  /*0770*/  @!P0 BRA `(.L_x_6) ;  /* 0x0000000000288947 */ /* 0x000fea0003800000 */
.L_x_10:
[----:B------:R-:W-:-:S04]  /*0780*/  IMAD R9, R5, UR8, R3 ;  /* 0x0000000805097c24 */ /* 0x000fc8000f8e0203 */
[----:B-1----:R-:W-:-:S06]  /*0790*/  IMAD.WIDE R8, R9, 0x4, R12 ;  /* 0x0000000409087825 */ /* 0x002fcc00078e020c */
[----:B------:R-:W2:Y:S01]  /*07a0*/  LDG.E R8, desc[UR4][R8.64] ;  /* 0x0000000408087981 */ /* 0x000ea2000c1e1900 */
[----:B------:R-:W-:Y:S02]  /*07b0*/  MOV R10, RZ ;  /* 0x000000ff000a7202 */ /* 0x000fe40000000f00 */
[----:B--2---:R-:W-:-:S13]  /*07c0*/  ISETP.GE.AND P0, PT, R8, 0x3b9aca00, PT ;  /* 0x3b9aca000800780c */ /* 0x004fda0003f06270 */
[----:B------:R-:W-:Y:S05]  /*07d0*/  @P0 BRA `(.L_x_6) ;  /* 0x0000000000100947 */ /* 0x000fea0003800000 */
[----:B------:R-:W-:-:S05]  /*07e0*/  IMAD.IADD R5, R6, 0x1, R5 ;  /* 0x0000000106057824 */ /* 0x000fca00078e0205 */
[----:B------:R-:W-:-:S13]  /*07f0*/  ISETP.NE.AND P0, PT, R5, R2, PT ;  /* 0x000000020500720c */ /* 0x000fda0003f05270 */
[----:B------:R-:W-:Y:S05]  /*0800*/  @P0 BRA `(.L_x_10) ;  /* 0xfffffffc00dc0947 */ /* 0x000fea000383ffff */
[----:B------:R-:W-:-:S07]  /*0810*/  HFMA2 R10, -RZ, RZ, 0, 5.9604644775390625e-08 ;  /* 0x00000001ff0a7431 */ /* 0x000fce00000001ff */
.L_x_6:
[----:B------:R-:W-:Y:S05]  /*0820*/  BSYNC.RECONVERGENT B1 ;  /* 0x0000000000017941 */ /* 0x000fea0003800200 */
.L_x_2:
[----:B------:R-:W2:Y:S02]  /*0830*/  LDC.64 R2, c[0x0][0x388] ;  /* 0x0000e200ff027b82 */ /* 0x000ea40000000a00 */
[----:B--2---:R-:W-:-:S05]  /*0840*/  IMAD.WIDE R2, R0, 0x4, R2 ;  /* 0x0000000400027825 */ /* 0x004fca00078e0202 */
[----:B------:R-:W-:Y:S01]  /*0850*/  STG.E desc[UR4][R2.64], R10 ;  /* 0x0000000a02007986 */ /* 0x000fe2000c101904 */
[----:B------:R-:W-:Y:S05]  /*0860*/  EXIT ;  /* 0x000000000000794d */ /* 0x000fea0003800000 */
.L_x_1:
[----:B------:R-:W-:Y:S05]  /*0870*/  BSYNC.RECONVERGENT B0 ;  /* 0x0000000000007941 */ /* 0x000fea0003800200 */
.L_x_0:
[----:B------:R-:W0:Y:S02]  /*0880*/  LDC.64 R2, c[0x0][0x388] ;  /* 0x0000e200ff027b82 */ /* 0x000e240000000a00 */
[----:B0-----:R-:W-:-:S05]  /*0890*/  IMAD.WIDE R2, R0, 0x4, R2 ;  /* 0x0000000400027825 */ /* 0x001fca00078e0202 */
[----:B------:R-:W-:Y:S01]  /*08a0*/  STG.E desc[UR4][R2.64], RZ ;  /* 0x000000ff02007986 */ /* 0x000fe2000c101904 */
[----:B------:R-:W-:Y:S05]  /*08b0*/  EXIT ;  /* 0x000000000000794d */ /* 0x000fea0003800000 */
.L_x_11:
[----:B------:R-:W-:-:S00]  /*08c0*/  BRA `(.L_x_11) ;  /* 0xfffffffc00fc7947 */ /* 0x000fc0000383ffff */
[----:B------:R-:W-:-:S00]  /*08d0*/  NOP ;  /* 0x0000000000007918 */ /* 0x000fc00000000000 */
        /* <DEDUP_REMOVED lines=10> */
.L_x_12:


//--------------------- .nv.shared.reserved.0     --------------------------
	.section	.nv.shared.reserved.0,"aw",@nobits
	.weak		__nv_reservedSMEM_offset_0_alias
	.size		__nv_reservedSMEM_offset_0_alias, 0, 64
	.other		__nv_reservedSMEM_offset_0_alias,@"STO_CUDA_RESERVED_SHARED STV_DEFAULT"
__nv_reservedSMEM_offset_0_alias:
	.zero		0
	.zero		64


//--------------------- .nv.constant0._Z16simplePathKernelPKiPiiiS1_S1_S1_S1_ --------------------------
	.section	.nv.constant0._Z16simplePathKernelPKiPiiiS1_S1_S1_S1_,"a",@progbits
	.sectionflags	@""
	.align	4
.nv.constant0._Z16simplePathKernelPKiPiiiS1_S1_S1_S1_:
	.zero		952


//--------------------- SYMBOLS --------------------------

	.type		.nv.reservedSmem.offset0,@object
	.size		.nv.reservedSmem.offset0,0x4
